//
// Generated by NVIDIA NVVM Compiler
//
// Compiler Build ID: CL-36424714
// Cuda compilation tools, release 13.0, V13.0.88
// Based on NVVM 20.0.0
//

.version 9.0
.target sm_100
.address_size 64

	// .globl	_Z7fill_idPi

.visible .entry _Z7fill_idPi(
	.param .u64 .ptr .align 1 _Z7fill_idPi_param_0
)
{
	.reg .b32 	%r<2>;
	.reg .b64 	%rd<5>;

	ld.param.u64 	%rd1, [_Z7fill_idPi_param_0];
	cvta.to.global.u64 	%rd2, %rd1;
	mov.u32 	%r1, %tid.x;
	mul.wide.u32 	%rd3, %r1, 4;
	add.s64 	%rd4, %rd2, %rd3;
	st.global.u32 	[%rd4], %r1;
	ret;

}


// ===== COMPILED SASS (sm_100) =====

	.target	sm_100

	.elftype	@"ET_EXEC"


//--------------------- .note.nv.tkinfo           --------------------------
	.section	.note.nv.tkinfo,"",@"SHT_NOTE"
	.sectionflags	@"SHF_NOTE_NV_TKINFO"
	.tkinfo
        /*0018*/ 	.word	0x00000002
        /*0030*/ 	.string	""
        /*0030*/ 	.string	"ptxas"
        /*0030*/ 	.string	"Cuda compilation tools, release 13.0, V13.0.88"
        /*0030*/ 	.string	"Build cuda_13.0.r13.0/compiler.36424714_0"
        /*0030*/ 	.string	"-arch sm_100 -m 64 "



//--------------------- .note.nv.cuinfo           --------------------------
	.section	.note.nv.cuinfo,"",@"SHT_NOTE"
	.sectionflags	@"SHF_NOTE_NV_CUINFO"
        /*0018*/ 	.short	0x0002
        /*001a*/ 	.short	0x0064
        /*001c*/ 	.short	0x0082
	.zero		2


//--------------------- .nv.info                  --------------------------
	.section	.nv.info,"",@"SHT_CUDA_INFO"
	.align	4


	//----- nvinfo : EIATTR_REGCOUNT
	.align		4
        /*0000*/ 	.byte	0x04, 0x2f
        /*0002*/ 	.short	(.L_1 - .L_0)
	.align		4
.L_0:
        /*0004*/ 	.word	index@(_Z7fill_idPi)
        /*0008*/ 	.word	0x00000008


	//----- nvinfo : EIATTR_FRAME_SIZE
	.align		4
.L_1:
        /*000c*/ 	.byte	0x04, 0x11
        /*000e*/ 	.short	(.L_3 - .L_2)
	.align		4
.L_2:
        /*0010*/ 	.word	index@(_Z7fill_idPi)
        /*0014*/ 	.word	0x00000000


	//----- nvinfo : EIATTR_MIN_STACK_SIZE
	.align		4
.L_3:
        /*0018*/ 	.byte	0x04, 0x12
        /*001a*/ 	.short	(.L_5 - .L_4)
	.align		4
.L_4:
        /*001c*/ 	.word	index@(_Z7fill_idPi)
        /*0020*/ 	.word	0x00000000
.L_5:


//--------------------- .nv.compat                --------------------------
	.section	.nv.compat,"",@"SHT_CUDA_COMPAT_INFO"
	.align	4
        /*0000*/ 	.byte	0x02, 0x09, 0x00, 0x00, 0x02, 0x02, 0x01, 0x00, 0x02, 0x05, 0x05, 0x00, 0x03, 0x07, 0x01, 0x01
        /*0010*/ 	.byte	0x02, 0x03, 0x00, 0x00, 0x02, 0x06, 0x01, 0x00, 0x04, 0x0b, 0x08, 0x00, 0x09, 0x00, 0x00, 0x00
        /*0020*/ 	.byte	0x00, 0x00, 0x00, 0x00


//--------------------- .nv.info._Z7fill_idPi     --------------------------
	.section	.nv.info._Z7fill_idPi,"",@"SHT_CUDA_INFO"
	.sectionflags	@""
	.align	4


	//----- nvinfo : EIATTR_CUDA_API_VERSION
	.align		4
        /*0000*/ 	.byte	0x04, 0x37
        /*0002*/ 	.short	(.L_7 - .L_6)
.L_6:
        /*0004*/ 	.word	0x00000082


	//----- nvinfo : EIATTR_KPARAM_INFO
	.align		4
.L_7:
        /*0008*/ 	.byte	0x04, 0x17
        /*000a*/ 	.short	(.L_9 - .L_8)
.L_8:
        /*000c*/ 	.word	0x00000000
        /*0010*/ 	.short	0x0000
        /*0012*/ 	.short	0x0000
        /*0014*/ 	.byte	0x00, 0xf5, 0x21, 0x00


	//----- nvinfo : EIATTR_SPARSE_MMA_MASK
	.align		4
.L_9:
        /*0018*/ 	.byte	0x03, 0x50
        /*001a*/ 	.short	0x0000


	//----- nvinfo : EIATTR_MAXREG_COUNT
	.align		4
        /*001c*/ 	.byte	0x03, 0x1b
        /*001e*/ 	.short	0x00ff


	//----- nvinfo : EIATTR_MERCURY_ISA_VERSION
	.align		4
        /*0020*/ 	.byte	0x03, 0x5f
        /*0022*/ 	.short	0x0101


	//----- nvinfo : EIATTR_VRC_CTA_INIT_COUNT
	.align		4
        /*0024*/ 	.byte	0x02, 0x4a
	.zero		1
	.zero		1


	//----- nvinfo : EIATTR_EXIT_INSTR_OFFSETS
	.align		4
        /*0028*/ 	.byte	0x04, 0x1c
        /*002a*/ 	.short	(.L_11 - .L_10)


	//   ....[0]....
.L_10:
        /*002c*/ 	.word	0x00000060


	//----- nvinfo : EIATTR_CBANK_PARAM_SIZE
	.align		4
.L_11:
        /*0030*/ 	.byte	0x03, 0x19
        /*0032*/ 	.short	0x0008


	//----- nvinfo : EIATTR_PARAM_CBANK
	.align		4
        /*0034*/ 	.byte	0x04, 0x0a
        /*0036*/ 	.short	(.L_13 - .L_12)
	.align		4
.L_12:
        /*0038*/ 	.word	index@(.nv.constant0._Z7fill_idPi)
        /*003c*/ 	.short	0x0380
        /*003e*/ 	.short	0x0008


	//----- nvinfo : EIATTR_SW_WAR
	.align		4
.L_13:
        /*0040*/ 	.byte	0x04, 0x36
        /*0042*/ 	.short	(.L_15 - .L_14)
.L_14:
        /*0044*/ 	.word	0x00000008
.L_15:


//--------------------- .nv.callgraph             --------------------------
	.section	.nv.callgraph,"",@"SHT_CUDA_CALLGRAPH"
	.align	4
	.sectionentsize	8
	.align		4
        /*0000*/ 	.word	0x00000000
	.align		4
        /*0004*/ 	.word	0xffffffff
	.align		4
        /*0008*/ 	.word	0x00000000
	.align		4
        /*000c*/ 	.word	0xfffffffe
	.align		4
        /*0010*/ 	.word	0x00000000
	.align		4
        /*0014*/ 	.word	0xfffffffd
	.align		4
        /*0018*/ 	.word	0x00000000
	.align		4
        /*001c*/ 	.word	0xfffffffc


//--------------------- .text._Z7fill_idPi        --------------------------
	.section	.text._Z7fill_idPi,"ax",@progbits
	.align	128
        .global         _Z7fill_idPi
        .type           _Z7fill_idPi,@function
        .size           _Z7fill_idPi,(.L_x_1 - _Z7fill_idPi)
        .other          _Z7fill_idPi,@"STO_CUDA_ENTRY STV_DEFAULT"
_Z7fill_idPi:
.text._Z7fill_idPi:
[----:B------:R-:W-:Y:S01]  /*0000*/  LDC R1, c[0x0][0x37c] ;  /* 0x0000df00ff017b82 */ /* 0x000fe20000000800 */
[----:B------:R-:W0:Y:S07]  /*0010*/  S2R R5, SR_TID.X ;  /* 0x0000000000057919 */ /* 0x000e2e0000002100 */
[----:B------:R-:W0:Y:S01]  /*0020*/  LDC.64 R2, c[0x0][0x380] ;  /* 0x0000e000ff027b82 */ /* 0x000e220000000a00 */
[----:B------:R-:W1:Y:S01]  /*0030*/  LDCU.64 UR4, c[0x0][0x358] ;  /* 0x00006b00ff0477ac */ /* 0x000e620008000a00 */
[----:B0-----:R-:W-:-:S05]  /*0040*/  IMAD.WIDE.U32 R2, R5, 0x4, R2 ;  /* 0x0000000405027825 */ /* 0x001fca00078e0002 */
[----:B-1----:R-:W-:Y:S01]  /*0050*/  STG.E desc[UR4][R2.64], R5 ;  /* 0x0000000502007986 */ /* 0x002fe2000c101904 */
[----:B------:R-:W-:Y:S05]  /*0060*/  EXIT ;  /* 0x000000000000794d */ /* 0x000fea0003800000 */
.L_x_0:
[----:B------:R-:W-:-:S00]  /*0070*/  BRA `(.L_x_0) ;  /* 0xfffffffc00fc7947 */ /* 0x000fc0000383ffff */
[----:B------:R-:W-:-:S00]  /*0080*/  NOP ;  /* 0x0000000000007918 */ /* 0x000fc00000000000 */
[----:B------:R-:W-:-:S00]  /*0090*/  NOP ;  /* 0x0000000000007918 */ /* 0x000fc00000000000 */
[----:B------:R-:W-:-:S00]  /*00a0*/  NOP ;  /* 0x0000000000007918 */ /* 0x000fc00000000000 */
[----:B------:R-:W-:-:S00]  /*00b0*/  NOP ;  /* 0x0000000000007918 */ /* 0x000fc00000000000 */
[----:B------:R-:W-:-:S00]  /*00c0*/  NOP ;  /* 0x0000000000007918 */ /* 0x000fc00000000000 */
[----:B------:R-:W-:-:S00]  /*00d0*/  NOP ;  /* 0x0000000000007918 */ /* 0x000fc00000000000 */
[----:B------:R-:W-:-:S00]  /*00e0*/  NOP ;  /* 0x0000000000007918 */ /* 0x000fc00000000000 */
[----:B------:R-:W-:-:S00]  /*00f0*/  NOP ;  /* 0x0000000000007918 */ /* 0x000fc00000000000 */
.L_x_1:


//--------------------- .nv.shared.reserved.0     --------------------------
	.section	.nv.shared.reserved.0,"aw",@nobits
	.weak		__nv_reservedSMEM_offset_0_alias
	.size		__nv_reservedSMEM_offset_0_alias, 0, 64
	.other		__nv_reservedSMEM_offset_0_alias,@"STO_CUDA_RESERVED_SHARED STV_DEFAULT"
__nv_reservedSMEM_offset_0_alias:
	.zero		0
	.zero		64


//--------------------- .nv.constant0._Z7fill_idPi --------------------------
	.section	.nv.constant0._Z7fill_idPi,"a",@progbits
	.sectionflags	@""
	.align	4
.nv.constant0._Z7fill_idPi:
	.zero		904


//--------------------- SYMBOLS --------------------------

	.type		.nv.reservedSmem.offset0,@object
	.size		.nv.reservedSmem.offset0,0x4
